	.target	sm_100a

	.elftype	@"ET_EXEC"


//--------------------- .note.nv.tkinfo           --------------------------
	.section	.note.nv.tkinfo,"",@"SHT_NOTE"
	.sectionflags	@"SHF_NOTE_NV_TKINFO"
	.tkinfo
        /*0018*/ 	.word	0x00000081
        /*0030*/ 	.string	""
        /*0030*/ 	.string	"ptxas-blackwell"
        /*0030*/ 	.string	"Cuda compilation tools, release 12.9, V12.9.86"
        /*0030*/ 	.string	"Build cuda_12.9.r12.9/compiler.36037853_0"
        /*0030*/ 	.string	"-v  -suppress-debug-info  -lineinfo  -arch sm_100a "



//--------------------- .note.nv.cuver            --------------------------
	.section	.note.nv.cuver,"",@"SHT_NOTE"
	.sectionflags	@"SHF_NOTE_NV_CUVER"
        /*0018*/ 	.short	0x0001
        /*001a*/ 	.short	0x0064
        /*001c*/ 	.short	0x0001
        /*001e*/ 	.short	0x0000
        /*0020*/ 	.short	0x0001
        /*0022*/ 	.short	0x0000


//--------------------- .nv.info                  --------------------------
	.section	.nv.info,"",@"SHT_CUDA_INFO"
	.align	4


	//----- nvinfo : EIATTR_REGCOUNT
	.align		4
        /*0000*/ 	.byte	0x04, 0x2f
        /*0002*/ 	.short	(.L_4 - .L_3)
	.align		4
.L_3:
        /*0004*/ 	.word	index@(gluon_mma)
        /*0008*/ 	.word	0x00000055


	//----- nvinfo : EIATTR_FRAME_SIZE
	.align		4
.L_4:
        /*000c*/ 	.byte	0x04, 0x11
        /*000e*/ 	.short	(.L_6 - .L_5)
	.align		4
.L_5:
        /*0010*/ 	.word	index@($__internal_2_$__cuda_sm10x_tcgen05_guardrail_trap_unallocated_columns_being_dealloced)
        /*0014*/ 	.word	0x00000000


	//----- nvinfo : EIATTR_FRAME_SIZE
	.align		4
.L_6:
        /*0018*/ 	.byte	0x04, 0x11
        /*001a*/ 	.short	(.L_8 - .L_7)
	.align		4
.L_7:
        /*001c*/ 	.word	index@($__internal_1_$__cuda_sm10x_tcgen05_guardrail_trap_phase_invalid_during_alloc)
        /*0020*/ 	.word	0x00000000


	//----- nvinfo : EIATTR_FRAME_SIZE
	.align		4
.L_8:
        /*0024*/ 	.byte	0x04, 0x11
        /*0026*/ 	.short	(.L_10 - .L_9)
	.align		4
.L_9:
        /*0028*/ 	.word	index@($__internal_0_$__cuda_sm10x_tcgen05_guardrail_trap_col_being_dealloced_not_returned_by_alloc)
        /*002c*/ 	.word	0x00000000


	//----- nvinfo : EIATTR_FRAME_SIZE
	.align		4
.L_10:
        /*0030*/ 	.byte	0x04, 0x11
        /*0032*/ 	.short	(.L_12 - .L_11)
	.align		4
.L_11:
        /*0034*/ 	.word	index@(gluon_mma)
        /*0038*/ 	.word	0x00000000


	//----- nvinfo : EIATTR_MIN_STACK_SIZE
	.align		4
.L_12:
        /*003c*/ 	.byte	0x04, 0x12
        /*003e*/ 	.short	(.L_14 - .L_13)
	.align		4
.L_13:
        /*0040*/ 	.word	index@(gluon_mma)
        /*0044*/ 	.word	0x00000000
.L_14:


//--------------------- .nv.info.gluon_mma        --------------------------
	.section	.nv.info.gluon_mma,"",@"SHT_CUDA_INFO"
	.sectionflags	@""
	.align	4


	//----- nvinfo : EIATTR_CUDA_API_VERSION
	.align		4
        /*0000*/ 	.byte	0x04, 0x37
        /*0002*/ 	.short	(.L_16 - .L_15)
.L_15:
        /*0004*/ 	.word	0x00000081


	//----- nvinfo : EIATTR_KPARAM_INFO
	.align		4
.L_16:
        /*0008*/ 	.byte	0x04, 0x17
        /*000a*/ 	.short	(.L_18 - .L_17)
.L_17:
        /*000c*/ 	.word	0x00000000
        /*0010*/ 	.short	0x0004
        /*0012*/ 	.short	0x0020
        /*0014*/ 	.byte	0x00, 0xf4, 0x21, 0x00


	//----- nvinfo : EIATTR_KPARAM_INFO
	.align		4
.L_18:
        /*0018*/ 	.byte	0x04, 0x17
        /*001a*/ 	.short	(.L_20 - .L_19)
.L_19:
        /*001c*/ 	.word	0x00000000
        /*0020*/ 	.short	0x0003
        /*0022*/ 	.short	0x0018
        /*0024*/ 	.byte	0x00, 0xf4, 0x21, 0x00


	//----- nvinfo : EIATTR_KPARAM_INFO
	.align		4
.L_20:
        /*0028*/ 	.byte	0x04, 0x17
        /*002a*/ 	.short	(.L_22 - .L_21)
.L_21:
        /*002c*/ 	.word	0x00000000
        /*0030*/ 	.short	0x0002
        /*0032*/ 	.short	0x0010
        /*0034*/ 	.byte	0x00, 0xf4, 0x21, 0x00


	//----- nvinfo : EIATTR_KPARAM_INFO
	.align		4
.L_22:
        /*0038*/ 	.byte	0x04, 0x17
        /*003a*/ 	.short	(.L_24 - .L_23)
.L_23:
        /*003c*/ 	.word	0x00000000
        /*0040*/ 	.short	0x0001
        /*0042*/ 	.short	0x0008
        /*0044*/ 	.byte	0x00, 0xf4, 0x21, 0x00


	//----- nvinfo : EIATTR_KPARAM_INFO
	.align		4
.L_24:
        /*0048*/ 	.byte	0x04, 0x17
        /*004a*/ 	.short	(.L_26 - .L_25)
.L_25:
        /*004c*/ 	.word	0x00000000
        /*0050*/ 	.short	0x0000
        /*0052*/ 	.short	0x0000
        /*0054*/ 	.byte	0x00, 0xf4, 0x21, 0x00


	//----- nvinfo : EIATTR_AT_ENTRY_FRAGMENTS
	.align		4
.L_26:
        /*0058*/ 	.byte	0x04, 0x4f
        /*005a*/ 	.short	(.L_28 - .L_27)


	//   ....[0]....
.L_27:
        /*005c*/ 	.word	0x00000004


	//----- nvinfo : EIATTR_RESERVED_SMEM_USED
	.align		4
.L_28:
        /*0060*/ 	.byte	0x01, 0x41
	.zero		2


	//----- nvinfo : EIATTR_SPARSE_MMA_MASK
	.align		4
        /*0064*/ 	.byte	0x03, 0x50
        /*0066*/ 	.short	0x0000


	//----- nvinfo : EIATTR_TCGEN05_1CTA_USED
	.align		4
        /*0068*/ 	.byte	0x01, 0x51
	.zero		2


	//----- nvinfo : EIATTR_MAXREG_COUNT
	.align		4
        /*006c*/ 	.byte	0x03, 0x1b
        /*006e*/ 	.short	0x00ff


	//----- nvinfo : EIATTR_NUM_BARRIERS
	.align		4
        /*0070*/ 	.byte	0x02, 0x4c
        /*0072*/ 	.byte	0x01
	.zero		1


	//----- nvinfo : EIATTR_INT_WARP_WIDE_INSTR_OFFSETS
	.align		4
        /*0074*/ 	.byte	0x04, 0x31
        /*0076*/ 	.short	(.L_30 - .L_29)


	//   ....[0]....
.L_29:
        /*0078*/ 	.word	0x00000ad0


	//   ....[1]....
        /*007c*/ 	.word	0x00000b40


	//   ....[2]....
        /*0080*/ 	.word	0x00001240


	//   ....[3]....
        /*0084*/ 	.word	0x00001250


	//   ....[4]....
        /*0088*/ 	.word	0x00001c80


	//   ....[5]....
        /*008c*/ 	.word	0x00001cd0


	//----- nvinfo : EIATTR_COOP_GROUP_MASK_REGIDS
	.align		4
.L_30:
        /*0090*/ 	.byte	0x04, 0x29
        /*0092*/ 	.short	(.L_32 - .L_31)


	//   ....[0]....
.L_31:
        /*0094*/ 	.word	0xffffffff


	//   ....[1]....
        /*0098*/ 	.word	0xffffffff


	//   ....[2]....
        /*009c*/ 	.word	0xffffffff


	//   ....[3]....
        /*00a0*/ 	.word	0xffffffff


	//----- nvinfo : EIATTR_COOP_GROUP_INSTR_OFFSETS
	.align		4
.L_32:
        /*00a4*/ 	.byte	0x04, 0x28
        /*00a6*/ 	.short	(.L_34 - .L_33)


	//   ....[0]....
.L_33:
        /*00a8*/ 	.word	0x00000050


	//   ....[1]....
        /*00ac*/ 	.word	0x00000310


	//   ....[2]....
        /*00b0*/ 	.word	0x00001b10


	//   ....[3]....
        /*00b4*/ 	.word	0x00001d80


	//----- nvinfo : EIATTR_VRC_CTA_INIT_COUNT
	.align		4
.L_34:
        /*00b8*/ 	.byte	0x02, 0x4a
        /*00ba*/ 	.byte	0x80
	.zero		1


	//----- nvinfo : EIATTR_MBARRIER_INSTR_OFFSETS
	.align		4
        /*00bc*/ 	.byte	0x04, 0x39
        /*00be*/ 	.short	(.L_36 - .L_35)


	//   ....[0]....
.L_35:
        /*00c0*/ 	.word	0x00000fd0
        /*00c4*/ 	.word	0x000000ff
        /*00c8*/ 	.word	0x00005000
        /*00cc*/ 	.short	0x0100
        /*00ce*/ 	.byte	0x0c
	.zero		1


	//   ....[1]....
        /*00d0*/ 	.word	0x000012e0
        /*00d4*/ 	.word	0x000000ff
        /*00d8*/ 	.word	0x00005000
        /*00dc*/ 	.short	0x010a
        /*00de*/ 	.byte	0x0c
	.zero		1


	//   ....[2]....
        /*00e0*/ 	.word	0x00001420
        /*00e4*/ 	.word	0x000000ff
        /*00e8*/ 	.word	0x00005000
        /*00ec*/ 	.short	0x0108
        /*00ee*/ 	.byte	0x0c
	.zero		1


	//   ....[3]....
        /*00f0*/ 	.word	0x00001da0
        /*00f4*/ 	.word	0x000000ff
        /*00f8*/ 	.word	0x00005000
        /*00fc*/ 	.short	0x010a
        /*00fe*/ 	.byte	0x0c
	.zero		1


	//----- nvinfo : EIATTR_NUM_MBARRIERS
	.align		4
.L_36:
        /*0100*/ 	.byte	0x03, 0x38
        /*0102*/ 	.short	0x0001


	//----- nvinfo : EIATTR_EXIT_INSTR_OFFSETS
	.align		4
        /*0104*/ 	.byte	0x04, 0x1c
        /*0106*/ 	.short	(.L_38 - .L_37)


	//   ....[0]....
.L_37:
        /*0108*/ 	.word	0x00001d90


	//----- nvinfo : EIATTR_REQNTID
	.align		4
.L_38:
        /*010c*/ 	.byte	0x04, 0x10
        /*010e*/ 	.short	(.L_40 - .L_39)
.L_39:
        /*0110*/ 	.word	0x00000100
        /*0114*/ 	.word	0x00000001
        /*0118*/ 	.word	0x00000001


	//----- nvinfo : EIATTR_CRS_STACK_SIZE
	.align		4
.L_40:
        /*011c*/ 	.byte	0x04, 0x1e
        /*011e*/ 	.short	(.L_42 - .L_41)
.L_41:
        /*0120*/ 	.word	0x00000000


	//----- nvinfo : EIATTR_CBANK_PARAM_SIZE
	.align		4
.L_42:
        /*0124*/ 	.byte	0x03, 0x19
        /*0126*/ 	.short	0x0028


	//----- nvinfo : EIATTR_PARAM_CBANK
	.align		4
        /*0128*/ 	.byte	0x04, 0x0a
        /*012a*/ 	.short	(.L_44 - .L_43)
	.align		4
.L_43:
        /*012c*/ 	.word	index@(.nv.constant0.gluon_mma)
        /*0130*/ 	.short	0x0380
        /*0132*/ 	.short	0x0028


	//----- nvinfo : EIATTR_SW_WAR
	.align		4
.L_44:
        /*0134*/ 	.byte	0x04, 0x36
        /*0136*/ 	.short	(.L_46 - .L_45)
.L_45:
        /*0138*/ 	.word	0x00000008
.L_46:


//--------------------- .nv.compat                --------------------------
	.section	.nv.compat,"",@"SHT_CUDA_COMPAT_INFO"
	.align	4
        /*0000*/ 	.byte	0x02, 0x02, 0x02, 0x00, 0x02, 0x05, 0x05, 0x00, 0x02, 0x03, 0x00, 0x00, 0x02, 0x06, 0x01, 0x00


//--------------------- .nv.callgraph             --------------------------
	.section	.nv.callgraph,"",@"SHT_CUDA_CALLGRAPH"
	.align	4
	.sectionentsize	8
	.align		4
        /*0000*/ 	.word	0x00000000
	.align		4
        /*0004*/ 	.word	0xffffffff
	.align		4
        /*0008*/ 	.word	0x00000000
	.align		4
        /*000c*/ 	.word	0xfffffffe
	.align		4
        /*0010*/ 	.word	0x00000000
	.align		4
        /*0014*/ 	.word	0xfffffffd
	.align		4
        /*0018*/ 	.word	0x00000000
	.align		4
        /*001c*/ 	.word	0xfffffffc


//--------------------- .text.gluon_mma           --------------------------
	.section	.text.gluon_mma,"ax",@progbits
	.align	128
        .global         gluon_mma
        .type           gluon_mma,@function
        .size           gluon_mma,(.L_x_15 - gluon_mma)
        .other          gluon_mma,@"STO_CUDA_ENTRY STV_DEFAULT"
gluon_mma:
.text.gluon_mma:
[----:B------:R-:W0:Y:S01]  /*0000*/  LDC R1, c[0x0][0x37c] ;  /* 0x0000df00ff017b82 */ /* 0x000e220000000800 */
[----:B------:R-:W1:Y:S02]  /*0010*/  S2R R2, SR_TID.X ;  /* 0x0000000000027919 */ /* 0x000e640000002100 */
[----:B-1----:R-:W-:-:S13]  /*0020*/  ISETP.GE.U32.AND P1, PT, R2, 0x20, PT ;  /* 0x000000200200780c */ /* 0x002fda0003f26070 */
[----:B------:R-:W-:Y:S05]  /*0030*/  @P1 BRA `(.L_x_0) ;  /* 0x0000000000b81947 */ /* 0x000fea0003800000 */
[----:B------:R-:W1:Y:S01]  /*0040*/  S2UR UR6, SR_CgaCtaId ;  /* 0x00000000000679c3 */ /* 0x000e620000008800 */
[----:B------:R-:W-:Y:S01]  /*0050*/  NOP ;  /* 0x0000000000007918 */ /* 0x000fe20000000000 */
[----:B------:R-:W-:Y:S02]  /*0060*/  UMOV UR4, 0x40 ;  /* 0x0000004000047882 */ /* 0x000fe40000000000 */
[----:B-1----:R-:W-:-:S09]  /*0070*/  ULEA UR4, UR6, UR4, 0x18 ;  /* 0x0000000406047291 */ /* 0x002fd2000f8ec0ff */
[----:B------:R-:W1:Y:S01]  /*0080*/  LDS.U8 R0, [UR4] ;  /* 0x00000004ff007984 */ /* 0x000e620008000000 */
[----:B------:R-:W-:Y:S02]  /*0090*/  UMOV UR4, 0x400 ;  /* 0x0000040000047882 */ /* 0x000fe40000000000 */
[----:B------:R-:W-:Y:S01]  /*00a0*/  ULEA UR4, UR6, UR4, 0x18 ;  /* 0x0000000406047291 */ /* 0x000fe2000f8ec0ff */
[----:B-1----:R-:W-:-:S13]  /*00b0*/  ISETP.NE.AND P0, PT, R0, RZ, PT ;  /* 0x000000ff0000720c */ /* 0x002fda0003f05270 */
[----:B------:R-:W-:Y:S05]  /*00c0*/  @P0 BRA `(.L_x_1) ;  /* 0x00000000007c0947 */ /* 0x000fea0003800000 */
[----:B------:R-:W-:-:S13]  /*00d0*/  ELECT P0, URZ, PT ;  /* 0x0000000000ff782f */ /* 0x000fda0003800000 */
[----:B------:R-:W-:Y:S05]  /*00e0*/  @!P0 BRA `(.L_x_2) ;  /* 0x0000000000848947 */ /* 0x000fea0003800000 */
[----:B------:R-:W-:Y:S01]  /*00f0*/  UMOV UR5, 0x4 ;  /* 0x0000000400057882 */ /* 0x000fe20000000000 */
[----:B------:R-:W-:Y:S02]  /*0100*/  IMAD.MOV.U32 R5, RZ, RZ, 0x1 ;  /* 0x00000001ff057424 */ /* 0x000fe400078e00ff */
[----:B------:R-:W-:Y:S02]  /*0110*/  IMAD.MOV.U32 R3, RZ, RZ, 0xf ;  /* 0x0000000fff037424 */ /* 0x000fe400078e00ff */
[----:B------:R-:W-:Y:S04]  /*0120*/  DEPBAR.LE SB1, 0x36 ;  /* 0x00009d800000791a */ /* 0x000fe80000000000 */
[----:B------:R-:W1:Y:S02]  /*0130*/  UTCATOMSWS.FIND_AND_SET.ALIGN UP0, UR5, UR5 ;  /* 0x00000005000575e3 */ /* 0x000e640008000800 */
[----:B-1----:R-:W-:-:S04]  /*0140*/  PLOP3.LUT P0, PT, PT, PT, UP0, 0x80, 0x8 ;  /* 0x000000000008781c */ /* 0x002fc80003f0f008 */
[----:B------:R-:W-:-:S04]  /*0150*/  SEL R0, RZ, 0xffffffff, !P0 ;  /* 0xffffffffff007807 */ /* 0x000fc80004000000 */
[----:B------:R-:W-:Y:S01]  /*0160*/  ISETP.NE.AND P0, PT, R0, RZ, PT ;  /* 0x000000ff0000720c */ /* 0x000fe20003f05270 */
[----:B------:R-:W-:-:S12]  /*0170*/  IMAD.U32 R0, RZ, RZ, UR5 ;  /* 0x00000005ff007e24 */ /* 0x000fd8000f8e00ff */
[----:B------:R-:W-:Y:S05]  /*0180*/  @P0 BRA `(.L_x_3) ;  /* 0x0000000000240947 */ /* 0x000fea0003800000 */
.L_x_4:
[----:B------:R-:W-:Y:S05]  /*0190*/  NANOSLEEP 0x64 ;  /* 0x000000640000795d */ /* 0x000fea0003800000 */
[----:B------:R-:W-:-:S05]  /*01a0*/  UMOV UR5, 0x4 ;  /* 0x0000000400057882 */ /* 0x000fca0000000000 */
[----:B------:R-:W-:Y:S04]  /*01b0*/  DEPBAR.LE SB1, 0x36 ;  /* 0x00009d800000791a */ /* 0x000fe80000000000 */
[----:B------:R-:W1:Y:S02]  /*01c0*/  UTCATOMSWS.FIND_AND_SET.ALIGN UP0, UR5, UR5 ;  /* 0x00000005000575e3 */ /* 0x000e640008000800 */
[----:B-1----:R-:W-:-:S04]  /*01d0*/  PLOP3.LUT P0, PT, PT, PT, UP0, 0x80, 0x8 ;  /* 0x000000000008781c */ /* 0x002fc80003f0f008 */
[----:B------:R-:W-:-:S04]  /*01e0*/  SEL R0, RZ, 0xffffffff, !P0 ;  /* 0xffffffffff007807 */ /* 0x000fc80004000000 */
[----:B------:R-:W-:Y:S01]  /*01f0*/  ISETP.NE.AND P0, PT, R0, RZ, PT ;  /* 0x000000ff0000720c */ /* 0x000fe20003f05270 */
[----:B------:R-:W-:-:S12]  /*0200*/  IMAD.U32 R0, RZ, RZ, UR5 ;  /* 0x00000005ff007e24 */ /* 0x000fd8000f8e00ff */
[----:B------:R-:W-:Y:S05]  /*0210*/  @!P0 BRA `(.L_x_4) ;  /* 0xfffffffc00dc8947 */ /* 0x000fea000383ffff */
.L_x_3:
[C---:B------:R-:W-:Y:S01]  /*0220*/  VIADD R4, R0.reuse, 0x10 ;  /* 0x0000001000047836 */ /* 0x040fe20000000000 */
[----:B------:R-:W-:Y:S01]  /*0230*/  UMOV UR5, 0x50 ;  /* 0x0000005000057882 */ /* 0x000fe20000000000 */
[----:B------:R-:W-:Y:S01]  /*0240*/  SHF.L.U32 R3, R3, R0, RZ ;  /* 0x0000000003037219 */ /* 0x000fe200000006ff */
[----:B------:R-:W-:Y:S01]  /*0250*/  ULEA UR5, UR6, UR5, 0x18 ;  /* 0x0000000506057291 */ /* 0x000fe2000f8ec0ff */
[----:B------:R-:W-:Y:S01]  /*0260*/  IMAD.SHL.U32 R0, R0, 0x20, RZ ;  /* 0x0000002000007824 */ /* 0x000fe200078e00ff */
[----:B------:R-:W-:-:S04]  /*0270*/  SHF.L.U32 R4, R5, R4, RZ ;  /* 0x0000000405047219 */ /* 0x000fc800000006ff */
[----:B------:R-:W-:-:S05]  /*0280*/  LOP3.LUT R3, R4, R3, RZ, 0xfc, !PT ;  /* 0x0000000304037212 */ /* 0x000fca00078efcff */
[----:B------:R1:W-:Y:S04]  /*0290*/  ATOMS.OR RZ, [UR5], R3 ;  /* 0x00000003ffff798c */ /* 0x0003e8000b000005 */
[----:B------:R1:W-:Y:S01]  /*02a0*/  STS [UR4], R0 ;  /* 0x00000000ff007988 */ /* 0x0003e20008000804 */
[----:B------:R-:W-:Y:S05]  /*02b0*/  BRA `(.L_x_2) ;  /* 0x0000000000107947 */ /* 0x000fea0003800000 */
.L_x_1:
[----:B------:R-:W-:Y:S01]  /*02c0*/  IMAD.MOV.U32 R0, RZ, RZ, -0x1 ;  /* 0xffffffffff007424 */ /* 0x000fe200078e00ff */
[----:B------:R-:W-:-:S04]  /*02d0*/  MOV R4, 0x300 ;  /* 0x0000030000047802 */ /* 0x000fc80000000f00 */
[----:B------:R1:W-:Y:S03]  /*02e0*/  STS [UR4], R0 ;  /* 0x00000000ff007988 */ /* 0x0003e60008000804 */
[----:B01----:R-:W-:Y:S05]  /*02f0*/  CALL.REL.NOINC `($__internal_1_$__cuda_sm10x_tcgen05_guardrail_trap_phase_invalid_during_alloc) ;  /* 0x0000001800c07944 */ /* 0x003fea0003c00000 */
.L_x_2:
[----:B------:R-:W-:Y:S05]  /*0300*/  WARPSYNC.ALL ;  /* 0x0000000000007948 */ /* 0x000fea0003800000 */
[----:B------:R-:W-:Y:S01]  /*0310*/  NOP ;  /* 0x0000000000007918 */ /* 0x000fe20000000000 */
.L_x_0:
[----:B------:R-:W2:Y:S08]  /*0320*/  S2UR UR11, SR_CgaCtaId ;  /* 0x00000000000b79c3 */ /* 0x000eb00000008800 */
[----:B------:R-:W-:Y:S01]  /*0330*/  BAR.SYNC.DEFER_BLOCKING 0x0 ;  /* 0x0000000000007b1d */ /* 0x000fe20000010000 */
[C---:B-1----:R-:W-:Y:S01]  /*0340*/  IMAD.SHL.U32 R3, R2.reuse, 0x2, RZ ;  /* 0x0000000202037824 */ /* 0x042fe200078e00ff */
[----:B------:R-:W-:-:S02]  /*0350*/  LOP3.LUT R68, R2, 0xe0, RZ, 0xc0, !PT ;  /* 0x000000e002447812 */ /* 0x000fc400078ec0ff */
[----:B------:R-:W-:Y:S02]  /*0360*/  LOP3.LUT R0, R2, 0x1f, RZ, 0xc0, !PT ;  /* 0x0000001f02007812 */ /* 0x000fe400078ec0ff */
[----:B------:R-:W-:Y:S01]  /*0370*/  UMOV UR4, 0x400 ;  /* 0x0000040000047882 */ /* 0x000fe20000000000 */
[----:B------:R-:W1:Y:S01]  /*0380*/  LDCU.128 UR16, c[0x0][0x380] ;  /* 0x00007000ff1077ac */ /* 0x000e620008000c00 */
[----:B------:R-:W-:Y:S01]  /*0390*/  LOP3.LUT R3, R3, 0x1c0, RZ, 0xc0, !PT ;  /* 0x000001c003037812 */ /* 0x000fe200078ec0ff */
[----:B------:R-:W-:Y:S01]  /*03a0*/  IMAD.SHL.U32 R69, R68, 0x2, RZ ;  /* 0x0000000244457824 */ /* 0x000fe200078e00ff */
[----:B------:R-:W3:Y:S01]  /*03b0*/  LDCU.64 UR14, c[0x0][0x358] ;  /* 0x00006b00ff0e77ac */ /* 0x000ee20008000a00 */
[----:B--2---:R-:W-:Y:S01]  /*03c0*/  ULEA UR12, UR11, UR4, 0x18 ;  /* 0x000000040b0c7291 */ /* 0x004fe2000f8ec0ff */
[C---:B-1----:R-:W-:Y:S02]  /*03d0*/  IADD3 R6, P3, P4, R0.reuse, UR16, R3 ;  /* 0x0000001000067c10 */ /* 0x042fe4000fc7e003 */
[----:B------:R-:W-:-:S02]  /*03e0*/  IADD3 R4, P0, P2, R0, UR16, R69 ;  /* 0x0000001000047c10 */ /* 0x000fc4000fa1e045 */
[----:B------:R-:W-:Y:S02]  /*03f0*/  IADD3.X R7, PT, PT, RZ, UR17, RZ, P3, P4 ;  /* 0x00000011ff077c10 */ /* 0x000fe40009fe84ff */
[----:B------:R-:W-:Y:S02]  /*0400*/  IADD3.X R5, PT, PT, RZ, UR17, RZ, P0, P2 ;  /* 0x00000011ff057c10 */ /* 0x000fe400087e44ff */
[----:B------:R-:W1:Y:S01]  /*0410*/  LDS R13, [UR12] ;  /* 0x0000000cff0d7984 */ /* 0x000e620008000800 */
[----:B------:R-:W-:Y:S06]  /*0420*/  BAR.SYNC.DEFER_BLOCKING 0x0 ;  /* 0x0000000000007b1d */ /* 0x000fec0000010000 */
[----:B---3--:R-:W5:Y:S04]  /*0430*/  LDG.E.U8 R11, desc[UR14][R6.64+0x3e00] ;  /* 0x003e000e060b7981 */ /* 0x008f68000c1e1100 */
[----:B------:R2:W5:Y:S04]  /*0440*/  LDG.E.U8 R70, desc[UR14][R6.64+0x3e20] ;  /* 0x003e200e06467981 */ /* 0x000568000c1e1100 */
[----:B------:R3:W5:Y:S04]  /*0450*/  LDG.E.U8 R8, desc[UR14][R4.64] ;  /* 0x0000000e04087981 */ /* 0x000768000c1e1100 */
[----:B------:R3:W5:Y:S01]  /*0460*/  LDG.E.U8 R9, desc[UR14][R4.64+0x200] ;  /* 0x0002000e04097981 */ /* 0x000762000c1e1100 */
[----:B-1----:R-:W-:-:S02]  /*0470*/  R2UR UR13, R13 ;  /* 0x000000000d0d72ca */ /* 0x002fc400000e0000 */
[--C-:B--2---:R-:W-:Y:S01]  /*0480*/  SHF.R.U32.HI R6, RZ, 0x2, R2.reuse ;  /* 0x00000002ff067819 */ /* 0x104fe20000011602 */
[----:B------:R3:W5:Y:S01]  /*0490*/  LDG.E.U8 R10, desc[UR14][R4.64+0x400] ;  /* 0x0004000e040a7981 */ /* 0x000762000c1e1100 */
[----:B------:R-:W-:-:S03]  /*04a0*/  LOP3.LUT R7, R69, 0x1f, R2, 0xf8, !PT ;  /* 0x0000001f45077812 */ /* 0x000fc600078ef802 */
[----:B------:R3:W5:Y:S01]  /*04b0*/  LDG.E.U8 R12, desc[UR14][R4.64+0x600] ;  /* 0x0006000e040c7981 */ /* 0x000762000c1e1100 */
[----:B------:R-:W-:-:S03]  /*04c0*/  LOP3.LUT R79, R7, 0x30, R6, 0x78, !PT ;  /* 0x00000030074f7812 */ /* 0x000fc600078e7806 */
[----:B------:R3:W5:Y:S04]  /*04d0*/  LDG.E.U8 R14, desc[UR14][R4.64+0x800] ;  /* 0x0008000e040e7981 */ /* 0x000768000c1e1100 */
[----:B------:R3:W5:Y:S04]  /*04e0*/  LDG.E.U8 R16, desc[UR14][R4.64+0xa00] ;  /* 0x000a000e04107981 */ /* 0x000768000c1e1100 */
[----:B------:R3:W5:Y:S04]  /*04f0*/  LDG.E.U8 R18, desc[UR14][R4.64+0xc00] ;  /* 0x000c000e04127981 */ /* 0x000768000c1e1100 */
[----:B------:R3:W5:Y:S04]  /*0500*/  LDG.E.U8 R20, desc[UR14][R4.64+0xe00] ;  /* 0x000e000e04147981 */ /* 0x000768000c1e1100 */
[----:B------:R3:W5:Y:S04]  /*0510*/  LDG.E.U8 R22, desc[UR14][R4.64+0x1000] ;  /* 0x0010000e04167981 */ /* 0x000768000c1e1100 */
[----:B------:R3:W5:Y:S04]  /*0520*/  LDG.E.U8 R24, desc[UR14][R4.64+0x1200] ;  /* 0x0012000e04187981 */ /* 0x000768000c1e1100 */
[----:B------:R3:W5:Y:S04]  /*0530*/  LDG.E.U8 R26, desc[UR14][R4.64+0x1400] ;  /* 0x0014000e041a7981 */ /* 0x000768000c1e1100 */
[----:B------:R3:W5:Y:S04]  /*0540*/  LDG.E.U8 R28, desc[UR14][R4.64+0x1600] ;  /* 0x0016000e041c7981 */ /* 0x000768000c1e1100 */
[----:B------:R3:W5:Y:S01]  /*0550*/  LDG.E.U8 R30, desc[UR14][R4.64+0x1800] ;  /* 0x0018000e041e7981 */ /* 0x000762000c1e1100 */
[----:B------:R-:W-:Y:S05]  /*0560*/  @P1 BRA `(.L_x_5) ;  /* 0x0000000000181947 */ /* 0x000fea0003800000 */
[----:B------:R-:W-:Y:S01]  /*0570*/  ELECT P0, URZ, PT ;  /* 0x0000000000ff782f */ /* 0x000fe20003800000 */
[----:B------:R-:W-:Y:S01]  /*0580*/  IMAD.MOV.U32 R6, RZ, RZ, 0x1 ;  /* 0x00000001ff067424 */ /* 0x000fe200078e00ff */
[----:B------:R-:W-:Y:S01]  /*0590*/  UMOV UR4, 0x40 ;  /* 0x0000004000047882 */ /* 0x000fe20000000000 */
[----:B------:R-:W-:Y:S01]  /*05a0*/  UVIRTCOUNT.DEALLOC.SMPOOL 0x80 ;  /* 0x000000800000784c */ /* 0x000fe20000000000 */
[----:B------:R-:W-:-:S09]  /*05b0*/  ULEA UR4, UR11, UR4, 0x18 ;  /* 0x000000040b047291 */ /* 0x000fd2000f8ec0ff */
[----:B------:R1:W-:Y:S03]  /*05c0*/  @P0 STS.U8 [UR4], R6 ;  /* 0x00000006ff000988 */ /* 0x0003e60008000004 */
.L_x_5:
[----:B-1----:R-:W-:Y:S01]  /*05d0*/  IADD3 R6, P0, P2, R0, UR18, R69 ;  /* 0x0000001200067c10 */ /* 0x002fe2000fa1e045 */
[----:B-----5:R-:W-:Y:S03]  /*05e0*/  STS.U8 [R79+UR12+0x3e00], R11 ;  /* 0x003e000b4f007988 */ /* 0x020fe6000800000c */
[----:B------:R-:W-:Y:S01]  /*05f0*/  IADD3.X R7, PT, PT, RZ, UR19, RZ, P0, P2 ;  /* 0x00000013ff077c10 */ /* 0x000fe200087e44ff */
[----:B------:R1:W-:Y:S04]  /*0600*/  STS.U8 [R79+UR12], R8 ;  /* 0x000000084f007988 */ /* 0x0003e8000800000c */
[----:B------:R2:W-:Y:S04]  /*0610*/  STS.U8 [R79+UR12+0x200], R9 ;  /* 0x000200094f007988 */ /* 0x0005e8000800000c */
[----:B------:R-:W4:Y:S04]  /*0620*/  LDG.E.U8 R32, desc[UR14][R4.64+0x1a00] ;  /* 0x001a000e04207981 */ /* 0x000f28000c1e1100 */
[----:B---3--:R-:W3:Y:S04]  /*0630*/  LDG.E.U8 R34, desc[UR14][R4.64+0x1c00] ;  /* 0x001c000e04227981 */ /* 0x008ee8000c1e1100 */
[----:B------:R-:W3:Y:S04]  /*0640*/  LDG.E.U8 R36, desc[UR14][R4.64+0x1e00] ;  /* 0x001e000e04247981 */ /* 0x000ee8000c1e1100 */
        /* <DEDUP_REMOVED lines=15> */
[----:B-1----:R-:W3:Y:S04]  /*0740*/  LDG.E.U8 R8, desc[UR14][R4.64+0x20] ;  /* 0x0000200e04087981 */ /* 0x002ee8000c1e1100 */
[----:B--2---:R-:W2:Y:S04]  /*0750*/  LDG.E.U8 R9, desc[UR14][R4.64+0x220] ;  /* 0x0002200e04097981 */ /* 0x004ea8000c1e1100 */
[----:B------:R-:W2:Y:S04]  /*0760*/  LDG.E.U8 R11, desc[UR14][R4.64+0x420] ;  /* 0x0004200e040b7981 */ /* 0x000ea8000c1e1100 */
        /* <DEDUP_REMOVED lines=28> */
[----:B------:R1:W-:Y:S04]  /*0930*/  STS.U8 [R79+UR12+0x400], R10 ;  /* 0x0004000a4f007988 */ /* 0x0003e8000800000c */
[----:B------:R0:W-:Y:S04]  /*0940*/  STS.U8 [R79+UR12+0x600], R12 ;  /* 0x0006000c4f007988 */ /* 0x0001e8000800000c */
[----:B------:R0:W-:Y:S04]  /*0950*/  STS.U8 [R79+UR12+0x800], R14 ;  /* 0x0008000e4f007988 */ /* 0x0001e8000800000c */
[----:B------:R0:W-:Y:S04]  /*0960*/  STS.U8 [R79+UR12+0xa00], R16 ;  /* 0x000a00104f007988 */ /* 0x0001e8000800000c */
[----:B------:R0:W-:Y:S04]  /*0970*/  STS.U8 [R79+UR12+0xc00], R18 ;  /* 0x000c00124f007988 */ /* 0x0001e8000800000c */
[----:B------:R0:W-:Y:S04]  /*0980*/  STS.U8 [R79+UR12+0xe00], R20 ;  /* 0x000e00144f007988 */ /* 0x0001e8000800000c */
[----:B------:R0:W-:Y:S04]  /*0990*/  STS.U8 [R79+UR12+0x1000], R22 ;  /* 0x001000164f007988 */ /* 0x0001e8000800000c */
        /* <DEDUP_REMOVED lines=9> */
[----:B-1----:R-:W2:Y:S04]  /*0a30*/  LDG.E.U8 R10, desc[UR14][R6.64+0x220] ;  /* 0x0002200e060a7981 */ /* 0x002ea8000c1e1100 */
[----:B0-----:R-:W2:Y:S04]  /*0a40*/  LDG.E.U8 R12, desc[UR14][R6.64+0x420] ;  /* 0x0004200e060c7981 */ /* 0x001ea8000c1e1100 */
[----:B------:R-:W2:Y:S04]  /*0a50*/  LDG.E.U8 R14, desc[UR14][R6.64+0x620] ;  /* 0x0006200e060e7981 */ /* 0x000ea8000c1e1100 */
[----:B------:R-:W2:Y:S04]  /*0a60*/  LDG.E.U8 R16, desc[UR14][R6.64+0x820] ;  /* 0x0008200e06107981 */ /* 0x000ea8000c1e1100 */
[----:B------:R-:W2:Y:S04]  /*0a70*/  LDG.E.U8 R18, desc[UR14][R6.64+0xa20] ;  /* 0x000a200e06127981 */ /* 0x000ea8000c1e1100 */
[----:B------:R-:W2:Y:S04]  /*0a80*/  LDG.E.U8 R20, desc[UR14][R6.64+0xc20] ;  /* 0x000c200e06147981 */ /* 0x000ea8000c1e1100 */
[----:B------:R0:W2:Y:S01]  /*0a90*/  LDG.E.U8 R22, desc[UR14][R6.64+0xe20] ;  /* 0x000e200e06167981 */ /* 0x0000a2000c1e1100 */
[----:B------:R-:W-:Y:S01]  /*0aa0*/  LOP3.LUT P2, RZ, R2, 0xff, RZ, 0xc0, !PT ;  /* 0x000000ff02ff7812 */ /* 0x000fe2000784c0ff */
[----:B------:R-:W-:-:S02]  /*0ab0*/  UMOV UR4, 0x1 ;  /* 0x0000000100047882 */ /* 0x000fc40000000000 */
[----:B------:R1:W-:Y:S10]  /*0ac0*/  STS.U8 [R79+UR12+0x1200], R24 ;  /* 0x001200184f007988 */ /* 0x0003f4000800000c */
[----:B------:R-:W-:Y:S01]  /*0ad0*/  VOTEU.ALL UP0, P2 ;  /* 0x0000000000ff7886 */ /* 0x000fe20001000000 */
[----:B0-----:R-:W-:-:S04]  /*0ae0*/  LOP3.LUT R6, R79, 0x20, RZ, 0x3c, !PT ;  /* 0x000000204f067812 */ /* 0x001fc800078e3cff */
[----:B------:R-:W-:-:S04]  /*0af0*/  @!UP0 UIADD3 UR4, UPT, UPT, -UR4, 0x100000, URZ ;  /* 0x0010000004048890 */ /* 0x000fc8000fffe1ff */
[----:B------:R-:W-:Y:S02]  /*0b00*/  @!UP0 USHF.L.U32 UR5, UR4, 0xb, URZ ;  /* 0x0000000b04058899 */ /* 0x000fe400080006ff */
[----:B------:R-:W-:Y:S01]  /*0b10*/  @!UP0 USHF.L.U32 UR4, UR4, 0x1, URZ ;  /* 0x0000000104048899 */ /* 0x000fe200080006ff */
[----:B-1----:R-:W-:Y:S01]  /*0b20*/  SHF.R.U32.HI R24, RZ, 0x5, R2 ;  /* 0x00000005ff187819 */ /* 0x002fe20000011602 */
[----:B------:R-:W-:Y:S01]  /*0b30*/  STS.U8 [R79+UR12+0x1400], R26 ;  /* 0x0014001a4f007988 */ /* 0x000fe2000800000c */
[----:B------:R-:W-:-:S03]  /*0b40*/  VOTEU.ALL UP1, P2 ;  /* 0x0000000000ff7886 */ /* 0x000fc60001020000 */
[----:B------:R-:W-:Y:S01]  /*0b50*/  STS.U8 [R79+UR12+0x1600], R28 ;  /* 0x0016001c4f007988 */ /* 0x000fe2000800000c */
[----:B------:R-:W-:-:S03]  /*0b60*/  R2UR UR10, R24 ;  /* 0x00000000180a72ca */ /* 0x000fc600000e0000 */
[----:B------:R-:W-:Y:S04]  /*0b70*/  STS.U8 [R79+UR12+0x1800], R30 ;  /* 0x0018001e4f007988 */ /* 0x000fe8000800000c */
[----:B----4-:R-:W-:Y:S04]  /*0b80*/  STS.U8 [R79+UR12+0x1a00], R32 ;  /* 0x001a00204f007988 */ /* 0x010fe8000800000c */
[----:B---3--:R-:W-:Y:S04]  /*0b90*/  STS.U8 [R79+UR12+0x1c00], R34 ;  /* 0x001c00224f007988 */ /* 0x008fe8000800000c */
[----:B------:R-:W-:Y:S04]  /*0ba0*/  STS.U8 [R79+UR12+0x1e00], R36 ;  /* 0x001e00244f007988 */ /* 0x000fe8000800000c */
        /* <DEDUP_REMOVED lines=16> */
[----:B------:R-:W-:Y:S04]  /*0cb0*/  STS.U8 [R6+UR12], R8 ;  /* 0x0000000806007988 */ /* 0x000fe8000800000c */
[----:B--2---:R-:W-:Y:S04]  /*0cc0*/  STS.U8 [R6+UR12+0x200], R9 ;  /* 0x0002000906007988 */ /* 0x004fe8000800000c */
        /* <DEDUP_REMOVED lines=37> */
[----:B------:R0:W-:Y:S04]  /*0f20*/  STS.U8 [R6+UR12+0x4000], R4 ;  /* 0x0040000406007988 */ /* 0x0001e8000800000c */
[----:B------:R1:W-:Y:S04]  /*0f30*/  STS.U8 [R6+UR12+0x4200], R10 ;  /* 0x0042000a06007988 */ /* 0x0003e8000800000c */
[----:B------:R1:W-:Y:S04]  /*0f40*/  STS.U8 [R6+UR12+0x4400], R12 ;  /* 0x0044000c06007988 */ /* 0x0003e8000800000c */
[----:B------:R1:W-:Y:S04]  /*0f50*/  STS.U8 [R6+UR12+0x4600], R14 ;  /* 0x0046000e06007988 */ /* 0x0003e8000800000c */
[----:B------:R1:W-:Y:S04]  /*0f60*/  STS.U8 [R6+UR12+0x4800], R16 ;  /* 0x0048001006007988 */ /* 0x0003e8000800000c */
[----:B------:R1:W-:Y:S04]  /*0f70*/  STS.U8 [R6+UR12+0x4a00], R18 ;  /* 0x004a001206007988 */ /* 0x0003e8000800000c */
[----:B------:R1:W-:Y:S04]  /*0f80*/  STS.U8 [R6+UR12+0x4c00], R20 ;  /* 0x004c001406007988 */ /* 0x0003e8000800000c */
[----:B------:R1:W-:Y:S01]  /*0f90*/  STS.U8 [R6+UR12+0x4e00], R22 ;  /* 0x004e001606007988 */ /* 0x0003e2000800000c */
[----:B------:R2:W-:Y:S06]  /*0fa0*/  MEMBAR.ALL.CTA ;  /* 0x0000000000007992 */ /* 0x0005ec0000008000 */
[----:B--2---:R-:W-:Y:S04]  /*0fb0*/  FENCE.VIEW.ASYNC.S ;  /* 0x00000000000073c6 */ /* 0x004fe80000000000 */
[----:B------:R-:W2:Y:S02]  /*0fc0*/  FENCE.VIEW.ASYNC.S ;  /* 0x00000000000073c6 */ /* 0x000ea40000000000 */
[----:B--2---:R1:W2:Y:S01]  /*0fd0*/  @!UP1 SYNCS.EXCH.64 URZ, [UR12+0x5000], UR4 ;  /* 0x005000040cff95b2 */ /* 0x0042a20008000100 */
[----:B------:R-:W-:Y:S01]  /*0fe0*/  UISETP.NE.U32.AND UP0, UPT, UR10, URZ, UPT ;  /* 0x000000ff0a00728c */ /* 0x000fe2000bf05070 */
[----:B0-----:R-:W-:Y:S01]  /*0ff0*/  LOP3.LUT R4, R2, 0xff, RZ, 0xc0, !PT ;  /* 0x000000ff02047812 */ /* 0x001fe200078ec0ff */
[----:B--2---:R-:W-:Y:S07]  /*1000*/  BAR.SYNC.DEFER_BLOCKING 0x0 ;  /* 0x0000000000007b1d */ /* 0x004fee0000010000 */
[----:B-1----:R-:W-:Y:S05]  /*1010*/  BRA.U UP0, `(.L_x_6) ;  /* 0x0000000100787547 */ /* 0x002fea000b800000 */
[----:B------:R-:W-:Y:S02]  /*1020*/  USHF.R.U32.HI UR8, URZ, 0x4, UR12 ;  /* 0x00000004ff087899 */ /* 0x000fe4000801160c */
[----:B------:R-:W-:Y:S02]  /*1030*/  UIADD3 UR4, UPT, UPT, UR12, 0x4000, URZ ;  /* 0x000040000c047890 */ /* 0x000fe4000fffe0ff */
[----:B------:R-:W-:Y:S02]  /*1040*/  USGXT.U32 UR8, UR8, 0xe ;  /* 0x0000000e0808789a */ /* 0x000fe40008000000 */
[----:B------:R-:W-:Y:S02]  /*1050*/  USHF.R.U32.HI UR4, URZ, 0x4, UR4 ;  /* 0x00000004ff047899 */ /* 0x000fe40008011604 */
[----:B------:R-:W-:Y:S01]  /*1060*/  UIADD3 UR22, UP0, UPT, UR8, 0x2, URZ ;  /* 0x0000000208167890 */ /* 0x000fe2000ff1e0ff */
[----:B------:R-:W-:Y:S01]  /*1070*/  UMOV UR5, URZ ;  /* 0x000000ff00057c82 */ /* 0x000fe20008000000 */
[----:B------:R-:W-:-:S02]  /*1080*/  USGXT.U32 UR4, UR4, 0xe ;  /* 0x0000000e0404789a */ /* 0x000fc40008000000 */
[----:B------:R-:W-:Y:S01]  /*1090*/  UIADD3.X UR23, UPT, UPT, UR5, -0x7fffbfe0, URZ, UP0, !UPT ;  /* 0x8000402005177890 */ /* 0x000fe200087fe4ff */
[----:B------:R-:W-:Y:S01]  /*10a0*/  UMOV UR6, 0xffffff80 ;  /* 0xffffff8000067882 */ /* 0x000fe20000000000 */
[----:B------:R-:W-:Y:S01]  /*10b0*/  UMOV UR7, 0x7fffbfdf ;  /* 0x7fffbfdf00077882 */ /* 0x000fe20000000000 */
[----:B------:R-:W-:Y:S02]  /*10c0*/  UIADD3 UR18, UPT, UPT, UR13, 0x40, URZ ;  /* 0x000000400d127890 */ /* 0x000fe4000fffe0ff */
[----:B------:R-:W-:Y:S02]  /*10d0*/  UIADD3.64 UR6, UPT, UPT, UR4, -UR6, URZ ;  /* 0x8000000604067297 */ /* 0x000fe4000fffe0ff */
[----:B------:R-:W-:Y:S02]  /*10e0*/  UIADD3.64 UR16, UPT, UPT, UR22, 0x1fe, URZ ;  /* 0x000001fe16107897 */ /* 0x000fe4000fffe0ff */
[----:B------:R-:W-:Y:S02]  /*10f0*/  UIADD3 UR19, UPT, UPT, UR13, 0x40, URZ ;  /* 0x000000400d137890 */ /* 0x000fe4000fffe0ff */
[----:B------:R-:W-:Y:S01]  /*1100*/  UIADD3.64 UR20, UPT, UPT, UR22, 0x200, URZ ;  /* 0x0000020016147897 */ /* 0x000fe2000fffe0ff */
[----:B------:R-:W-:Y:S01]  /*1110*/  UMOV UR24, 0x0 ;  /* 0x0000000000187882 */ /* 0x000fe20000000000 */
[----:B------:R-:W-:Y:S01]  /*1120*/  UMOV UR25, 0x8110010 ;  /* 0x0811001000197882 */ /* 0x000fe20000000000 */
[----:B------:R-:W-:Y:S01]  /*1130*/  UMOV UR9, 0x80004020 ;  /* 0x8000402000097882 */ /* 0x000fe20000000000 */
[----:B------:R-:W-:Y:S01]  /*1140*/  UMOV UR5, 0x80004020 ;  /* 0x8000402000057882 */ /* 0x000fe20000000000 */
[----:B------:R-:W-:Y:S01]  /*1150*/  UMOV UR26, 0x0 ;  /* 0x00000000001a7882 */ /* 0x000fe20000000000 */
[----:B------:R-:W-:Y:S01]  /*1160*/  UMOV UR27, 0x8110010 ;  /* 0x08110010001b7882 */ /* 0x000fe20000000000 */
[----:B------:R-:W-:Y:S01]  /*1170*/  UMOV UR28, 0x0 ;  /* 0x00000000001c7882 */ /* 0x000fe20000000000 */
[----:B------:R-:W-:Y:S01]  /*1180*/  UMOV UR29, 0x8110010 ;  /* 0x08110010001d7882 */ /* 0x000fe20000000000 */
[----:B------:R0:W-:Y:S01]  /*1190*/  UTCQMMA gdesc[UR8], gdesc[UR4], tmem[UR13], tmem[UR24], idesc[UR25], !UPT ;  /* 0x00ff1804080075ea */ /* 0x0001e2000f80030d */
[----:B------:R-:W-:Y:S01]  /*11a0*/  UMOV UR30, 0x0 ;  /* 0x00000000001e7882 */ /* 0x000fe20000000000 */
[----:B------:R-:W-:Y:S01]  /*11b0*/  UMOV UR31, 0x8110010 ;  /* 0x08110010001f7882 */ /* 0x000fe20000000000 */
[----:B------:R0:W-:Y:S01]  /*11c0*/  UTCQMMA gdesc[UR22], gdesc[UR6], tmem[UR13], tmem[UR26], idesc[UR27], UPT ;  /* 0x00ff1a06160075ea */ /* 0x0001e2000b80030d */
[----:B------:R0:W-:Y:S01]  /*11d0*/  UTCQMMA gdesc[UR16], gdesc[UR4], tmem[UR18], tmem[UR28], idesc[UR29], !UPT ;  /* 0x00ff1c04100075ea */ /* 0x0001e2000f800312 */
[----:B------:R0:W-:Y:S01]  /*11e0*/  UTCQMMA gdesc[UR20], gdesc[UR6], tmem[UR19], tmem[UR30], idesc[UR31], UPT ;  /* 0x00ff1e06140075ea */ /* 0x0001e2000b800313 */
[----:B------:R-:W-:Y:S01]  /*11f0*/  NOP ;  /* 0x0000000000007918 */ /* 0x000fe20000000000 */
.L_x_6:
[----:B------:R-:W-:Y:S01]  /*1200*/  ELECT P0, URZ, PT ;  /* 0x0000000000ff782f */ /* 0x000fe20003800000 */
[----:B0-----:R-:W-:-:S03]  /*1210*/  UIADD3 UR4, UPT, UPT, UR12, 0x5000, URZ ;  /* 0x000050000c047890 */ /* 0x001fc6000fffe0ff */
[----:B------:R-:W-:Y:S01]  /*1220*/  ISETP.LT.U32.AND P0, PT, R4, 0x20, P0 ;  /* 0x000000200400780c */ /* 0x000fe20000701070 */
[----:B------:R-:W-:-:S12]  /*1230*/  UMOV UR5, URZ ;  /* 0x000000ff00057c82 */ /* 0x000fd80008000000 */
[----:B------:R-:W-:Y:S01]  /*1240*/  VOTEU.ANY UP0, P0 ;  /* 0x0000000000ff7886 */ /* 0x000fe20000000100 */
[----:B------:R-:W-:-:S04]  /*1250*/  VOTEU.ANY UP1, P0 ;  /* 0x0000000000ff7886 */ /* 0x000fc80000020100 */
[----:B------:R-:W-:Y:S01]  /*1260*/  @UP0 UMOV UR6, UR4 ;  /* 0x0000000400060c82 */ /* 0x000fe20008000000 */
[----:B------:R-:W-:Y:S01]  /*1270*/  USHF.L.U32 UR4, UR10, 0x15, URZ ;  /* 0x000000150a047899 */ /* 0x000fe200080006ff */
[----:B------:R0:W-:Y:S01]  /*1280*/  @UP1 UTCBAR [UR6], URZ ;  /* 0x000000ff060013e9 */ /* 0x0001e200080000ff */
[----:B------:R-:W-:Y:S01]  /*1290*/  BAR.SYNC.DEFER_BLOCKING 0x0 ;  /* 0x0000000000007b1d */ /* 0x000fe20000010000 */
[----:B------:R-:W-:Y:S02]  /*12a0*/  USHF.L.U32 UR5, UR10, 0x4, URZ ;  /* 0x000000040a057899 */ /* 0x000fe400080006ff */
[----:B------:R-:W-:Y:S02]  /*12b0*/  ULOP3.LUT UR4, UR4, 0x600000, URZ, 0xc0, !UPT ;  /* 0x0060000004047892 */ /* 0x000fe4000f8ec0ff */
[----:B------:R-:W-:-:S04]  /*12c0*/  ULOP3.LUT UR5, UR5, 0x40, URZ, 0xc0, !UPT ;  /* 0x0000004005057892 */ /* 0x000fc8000f8ec0ff */
[----:B------:R-:W-:Y:S01]  /*12d0*/  UIADD3 UR4, UPT, UPT, UR5, UR4, UR13 ;  /* 0x0000000405047290 */ /* 0x000fe2000fffe00d */
[----:B------:R-:W1:Y:S02]  /*12e0*/  SYNCS.PHASECHK.TRANS64.TRYWAIT P0, [UR12+0x5000], RZ ;  /* 0x005000ffff0075a7 */ /* 0x000e64000800110c */
[----:B01----:R-:W-:Y:S09]  /*12f0*/  @!P0 BRA `(.L_x_7) ;  /* 0x0000000800a88947 */ /* 0x003ff20003800000 */
.L_x_11:
[----:B------:R-:W-:Y:S01]  /*1300*/  BAR.SYNC.DEFER_BLOCKING 0x0 ;  /* 0x0000000000007b1d */ /* 0x000fe20000010000 */
[C---:B------:R-:W-:Y:S02]  /*1310*/  IMAD.SHL.U32 R70, R2.reuse, 0x1000, RZ ;  /* 0x0000100002467824 */ /* 0x040fe400078e00ff */
[----:B------:R-:W-:Y:S02]  /*1320*/  IMAD.SHL.U32 R71, R2, 0x10, RZ ;  /* 0x0000001002477824 */ /* 0x000fe400078e00ff */
[----:B------:R-:W-:Y:S01]  /*1330*/  IMAD.SHL.U32 R2, R68, 0x80, RZ ;  /* 0x0000008044027824 */ /* 0x000fe200078e00ff */
[----:B------:R-:W-:Y:S01]  /*1340*/  LOP3.LUT R70, R70, 0x7000, RZ, 0xc0, !PT ;  /* 0x0000700046467812 */ /* 0x000fe200078ec0ff */
[----:B------:R-:W-:Y:S01]  /*1350*/  IMAD.SHL.U32 R72, R69, 0x4, RZ ;  /* 0x0000000445487824 */ /* 0x000fe200078e00ff */
[----:B------:R-:W0:Y:S01]  /*1360*/  LDTM.x64 R4, tmem[UR4] ;  /* 0x00000004000479ee */ /* 0x000e220008340000 */
[----:B------:R-:W-:Y:S01]  /*1370*/  SHF.R.U32.HI R68, RZ, 0x1, R68 ;  /* 0x00000001ff447819 */ /* 0x000fe20000011644 */
[----:B------:R-:W1:Y:S01]  /*1380*/  LDCU.64 UR4, c[0x0][0x390] ;  /* 0x00007200ff0477ac */ /* 0x000e620008000a00 */
[----:B------:R-:W-:Y:S01]  /*1390*/  LOP3.LUT R75, R70, 0xff0, R71, 0xf8, !PT ;  /* 0x00000ff0464b7812 */ /* 0x000fe200078ef847 */
[----:B------:R-:W-:-:S02]  /*13a0*/  IMAD.SHL.U32 R71, R0, 0x10, RZ ;  /* 0x0000001000477824 */ /* 0x000fc400078e00ff */
[----:B------:R-:W-:Y:S01]  /*13b0*/  IMAD.SHL.U32 R0, R0, 0x4, RZ ;  /* 0x0000000400007824 */ /* 0x000fe200078e00ff */
[----:B------:R-:W-:Y:S01]  /*13c0*/  LOP3.LUT R76, R75, 0x10, RZ, 0x3c, !PT ;  /* 0x000000104b4c7812 */ /* 0x000fe200078e3cff */
[----:B------:R-:W-:Y:S01]  /*13d0*/  IMAD.SHL.U32 R3, R3, 0x4, RZ ;  /* 0x0000000403037824 */ /* 0x000fe200078e00ff */
[C---:B------:R-:W-:Y:S02]  /*13e0*/  LOP3.LUT R77, R75.reuse, 0x20, RZ, 0x3c, !PT ;  /* 0x000000204b4d7812 */ /* 0x040fe400078e3cff */
[C---:B------:R-:W-:Y:S02]  /*13f0*/  LOP3.LUT R78, R75.reuse, 0x30, RZ, 0x3c, !PT ;  /* 0x000000304b4e7812 */ /* 0x040fe400078e3cff */
[C---:B------:R-:W-:Y:S02]  /*1400*/  LOP3.LUT R79, R75.reuse, 0x40, RZ, 0x3c, !PT ;  /* 0x000000404b4f7812 */ /* 0x040fe400078e3cff */
[C---:B------:R-:W-:Y:S01]  /*1410*/  LOP3.LUT R80, R75.reuse, 0x50, RZ, 0x3c, !PT ;  /* 0x000000504b507812 */ /* 0x040fe200078e3cff */
[----:B------:R-:W0:Y:S01]  /*1420*/  @!P2 SYNCS.CCTL.IV [UR12+0x5000] ;  /* 0x00500000ff00a9b1 */ /* 0x000e22000800000c */
[----:B------:R-:W-:Y:S01]  /*1430*/  NOP ;  /* 0x0000000000007918 */ /* 0x000fe20000000000 */
[----:B0-----:R-:W-:Y:S01]  /*1440*/  BAR.SYNC.DEFER_BLOCKING 0x0 ;  /* 0x0000000000007b1d */ /* 0x001fe20000010000 */
[----:B------:R-:W-:-:S02]  /*1450*/  LOP3.LUT R81, R75, 0x60, RZ, 0x3c, !PT ;  /* 0x000000604b517812 */ /* 0x000fc400078e3cff */
[----:B------:R-:W-:Y:S02]  /*1460*/  LOP3.LUT R82, R75, 0x70, RZ, 0x3c, !PT ;  /* 0x000000704b527812 */ /* 0x000fe400078e3cff */
[----:B------:R-:W-:Y:S02]  /*1470*/  LOP3.LUT R2, R68, R2, R71, 0x1e, !PT ;  /* 0x0000000244027212 */ /* 0x000fe400078e1e47 */
[C---:B-1----:R-:W-:Y:S02]  /*1480*/  IADD3 R72, P0, P2, R0.reuse, UR4, R72 ;  /* 0x0000000400487c10 */ /* 0x042fe4000fa1e048 */
[----:B------:R-:W-:Y:S02]  /*1490*/  IADD3 R74, P3, P4, R0, UR4, R3 ;  /* 0x00000004004a7c10 */ /* 0x000fe4000fc7e003 */
[----:B------:R-:W-:Y:S01]  /*14a0*/  IADD3.X R73, PT, PT, RZ, UR5, RZ, P0, P2 ;  /* 0x00000005ff497c10 */ /* 0x000fe200087e44ff */
[----:B------:R-:W-:Y:S04]  /*14b0*/  STS.128 [R75+UR12], R4 ;  /* 0x000000044b007988 */ /* 0x000fe80008000c0c */
[----:B------:R-:W-:Y:S04]  /*14c0*/  STS.128 [R76+UR12], R8 ;  /* 0x000000084c007988 */ /* 0x000fe80008000c0c */
[----:B------:R-:W-:Y:S04]  /*14d0*/  STS.128 [R77+UR12], R12 ;  /* 0x0000000c4d007988 */ /* 0x000fe80008000c0c */
[----:B------:R-:W-:Y:S04]  /*14e0*/  STS.128 [R78+UR12], R16 ;  /* 0x000000104e007988 */ /* 0x000fe80008000c0c */
[----:B------:R-:W-:Y:S04]  /*14f0*/  STS.128 [R79+UR12], R20 ;  /* 0x000000144f007988 */ /* 0x000fe80008000c0c */
[----:B------:R-:W-:Y:S04]  /*1500*/  STS.128 [R80+UR12], R24 ;  /* 0x0000001850007988 */ /* 0x000fe80008000c0c */
[----:B------:R-:W-:Y:S04]  /*1510*/  STS.128 [R81+UR12], R28 ;  /* 0x0000001c51007988 */ /* 0x000fe80008000c0c */
[----:B------:R-:W-:Y:S01]  /*1520*/  STS.128 [R82+UR12], R32 ;  /* 0x0000002052007988 */ /* 0x000fe20008000c0c */
[----:B------:R-:W-:Y:S06]  /*1530*/  BAR.SYNC.DEFER_BLOCKING 0x0 ;  /* 0x0000000000007b1d */ /* 0x000fec0000010000 */
[----:B------:R-:W0:Y:S04]  /*1540*/  LDSM.16.M88.4 R12, [R2+UR12] ;  /* 0x0000000c020c783b */ /* 0x000e280008000200 */
[----:B------:R-:W1:Y:S04]  /*1550*/  LDSM.16.M88.4 R8, [R2+UR12+0x200] ;  /* 0x0002000c0208783b */ /* 0x000e680008000200 */
[----:B------:R-:W2:Y:S04]  /*1560*/  LDSM.16.M88.4 R4, [R2+UR12+0x400] ;  /* 0x0004000c0204783b */ /* 0x000ea80008000200 */
[----:B------:R-:W3:Y:S04]  /*1570*/  LDSM.16.M88.4 R68, [R2+UR12+0x600] ;  /* 0x0006000c0244783b */ /* 0x000ee80008000200 */
[----:B------:R-:W4:Y:S04]  /*1580*/  LDSM.16.M88.4 R24, [R2+UR12+0x800] ;  /* 0x0008000c0218783b */ /* 0x000f280008000200 */
[----:B------:R-:W5:Y:S04]  /*1590*/  LDSM.16.M88.4 R20, [R2+UR12+0xa00] ;  /* 0x000a000c0214783b */ /* 0x000f680008000200 */
[----:B------:R-:W0:Y:S04]  /*15a0*/  LDSM.16.M88.4 R16, [R2+UR12+0xc00] ;  /* 0x000c000c0210783b */ /* 0x000e280008000200 */
[----:B------:R-:W0:Y:S01]  /*15b0*/  LDSM.16.M88.4 R28, [R2+UR12+0xe00] ;  /* 0x000e000c021c783b */ /* 0x000e220008000200 */
[----:B------:R-:W-:Y:S06]  /*15c0*/  BAR.SYNC.DEFER_BLOCKING 0x0 ;  /* 0x0000000000007b1d */ /* 0x000fec0000010000 */
[----:B------:R1:W-:Y:S04]  /*15d0*/  STS.128 [R75+UR12], R36 ;  /* 0x000000244b007988 */ /* 0x0003e80008000c0c */
[----:B------:R-:W-:Y:S04]  /*15e0*/  STS.128 [R76+UR12], R40 ;  /* 0x000000284c007988 */ /* 0x000fe80008000c0c */
[----:B------:R-:W-:Y:S04]  /*15f0*/  STS.128 [R77+UR12], R44 ;  /* 0x0000002c4d007988 */ /* 0x000fe80008000c0c */
[----:B------:R-:W-:Y:S04]  /*1600*/  STS.128 [R78+UR12], R48 ;  /* 0x000000304e007988 */ /* 0x000fe80008000c0c */
[----:B------:R-:W-:Y:S01]  /*1610*/  STS.128 [R79+UR12], R52 ;  /* 0x000000344f007988 */ /* 0x000fe20008000c0c */
[----:B-1----:R-:W-:-:S03]  /*1620*/  IADD3.X R75, PT, PT, RZ, UR5, RZ, P3, P4 ;  /* 0x00000005ff4b7c10 */ /* 0x002fc60009fe84ff */
[----:B------:R-:W-:Y:S04]  /*1630*/  STS.128 [R80+UR12], R56 ;  /* 0x0000003850007988 */ /* 0x000fe80008000c0c */
[----:B------:R-:W-:Y:S04]  /*1640*/  STS.128 [R81+UR12], R60 ;  /* 0x0000003c51007988 */ /* 0x000fe80008000c0c */
[----:B------:R-:W-:Y:S01]  /*1650*/  STS.128 [R82+UR12], R64 ;  /* 0x0000004052007988 */ /* 0x000fe20008000c0c */
[----:B------:R-:W-:Y:S06]  /*1660*/  BAR.SYNC.DEFER_BLOCKING 0x0 ;  /* 0x0000000000007b1d */ /* 0x000fec0000010000 */
[----:B0-----:R-:W-:Y:S04]  /*1670*/  STG.E desc[UR14][R72.64], R12 ;  /* 0x0000000c48007986 */ /* 0x001fe8000c10190e */
[----:B------:R-:W-:Y:S04]  /*1680*/  STG.E desc[UR14][R72.64+0x800], R13 ;  /* 0x0008000d48007986 */ /* 0x000fe8000c10190e */
[----:B------:R-:W-:Y:S04]  /*1690*/  STG.E desc[UR14][R72.64+0x1000], R14 ;  /* 0x0010000e48007986 */ /* 0x000fe8000c10190e */
[----:B------:R-:W-:Y:S04]  /*16a0*/  STG.E desc[UR14][R72.64+0x1800], R15 ;  /* 0x0018000f48007986 */ /* 0x000fe8000c10190e */
[----:B------:R-:W-:Y:S04]  /*16b0*/  STG.E desc[UR14][R72.64+0x2000], R8 ;  /* 0x0020000848007986 */ /* 0x000fe8000c10190e */
[----:B------:R-:W-:Y:S04]  /*16c0*/  STG.E desc[UR14][R72.64+0x2800], R9 ;  /* 0x0028000948007986 */ /* 0x000fe8000c10190e */
[----:B------:R-:W-:Y:S04]  /*16d0*/  STG.E desc[UR14][R72.64+0x3000], R10 ;  /* 0x0030000a48007986 */ /* 0x000fe8000c10190e */
[----:B------:R-:W-:Y:S04]  /*16e0*/  STG.E desc[UR14][R72.64+0x3800], R11 ;  /* 0x0038000b48007986 */ /* 0x000fe8000c10190e */
[----:B--2---:R-:W-:Y:S04]  /*16f0*/  STG.E desc[UR14][R72.64+0x4000], R4 ;  /* 0x0040000448007986 */ /* 0x004fe8000c10190e */
[----:B------:R-:W-:Y:S04]  /*1700*/  STG.E desc[UR14][R72.64+0x4800], R5 ;  /* 0x0048000548007986 */ /* 0x000fe8000c10190e */
[----:B------:R-:W-:Y:S04]  /*1710*/  STG.E desc[UR14][R72.64+0x5000], R6 ;  /* 0x0050000648007986 */ /* 0x000fe8000c10190e */
[----:B------:R-:W-:Y:S04]  /*1720*/  STG.E desc[UR14][R72.64+0x5800], R7 ;  /* 0x0058000748007986 */ /* 0x000fe8000c10190e */
[----:B------:R-:W0:Y:S04]  /*1730*/  LDSM.16.M88.4 R32, [R2+UR12] ;  /* 0x0000000c0220783b */ /* 0x000e280008000200 */
[----:B------:R-:W1:Y:S04]  /*1740*/  LDSM.16.M88.4 R36, [R2+UR12+0x200] ;  /* 0x0002000c0224783b */ /* 0x000e680008000200 */
[----:B------:R-:W2:Y:S04]  /*1750*/  LDSM.16.M88.4 R40, [R2+UR12+0x400] ;  /* 0x0004000c0228783b */ /* 0x000ea80008000200 */
[----:B------:R-:W0:Y:S04]  /*1760*/  LDSM.16.M88.4 R44, [R2+UR12+0x600] ;  /* 0x0006000c022c783b */ /* 0x000e280008000200 */
[----:B------:R-:W0:Y:S04]  /*1770*/  LDSM.16.M88.4 R12, [R2+UR12+0x800] ;  /* 0x0008000c020c783b */ /* 0x000e280008000200 */
[----:B------:R-:W0:Y:S04]  /*1780*/  LDSM.16.M88.4 R48, [R2+UR12+0xa00] ;  /* 0x000a000c0230783b */ /* 0x000e280008000200 */
[----:B------:R-:W0:Y:S04]  /*1790*/  LDSM.16.M88.4 R8, [R2+UR12+0xc00] ;  /* 0x000c000c0208783b */ /* 0x000e280008000200 */
[----:B------:R-:W0:Y:S04]  /*17a0*/  LDSM.16.M88.4 R4, [R2+UR12+0xe00] ;  /* 0x000e000c0204783b */ /* 0x000e280008000200 */
[----:B---3--:R3:W-:Y:S04]  /*17b0*/  STG.E desc[UR14][R72.64+0x6000], R68 ;  /* 0x0060004448007986 */ /* 0x0087e8000c10190e */
[----:B------:R3:W-:Y:S04]  /*17c0*/  STG.E desc[UR14][R72.64+0x6800], R69 ;  /* 0x0068004548007986 */ /* 0x0007e8000c10190e */
[----:B------:R3:W-:Y:S04]  /*17d0*/  STG.E desc[UR14][R72.64+0x7000], R70 ;  /* 0x0070004648007986 */ /* 0x0007e8000c10190e */
[----:B------:R3:W-:Y:S04]  /*17e0*/  STG.E desc[UR14][R72.64+0x7800], R71 ;  /* 0x0078004748007986 */ /* 0x0007e8000c10190e */
[----:B----4-:R3:W-:Y:S04]  /*17f0*/  STG.E desc[UR14][R72.64+0x8000], R24 ;  /* 0x0080001848007986 */ /* 0x0107e8000c10190e */
[----:B------:R3:W-:Y:S04]  /*1800*/  STG.E desc[UR14][R72.64+0x8800], R25 ;  /* 0x0088001948007986 */ /* 0x0007e8000c10190e */
[----:B------:R3:W-:Y:S04]  /*1810*/  STG.E desc[UR14][R72.64+0x9000], R26 ;  /* 0x0090001a48007986 */ /* 0x0007e8000c10190e */
[----:B------:R3:W-:Y:S04]  /*1820*/  STG.E desc[UR14][R72.64+0x9800], R27 ;  /* 0x0098001b48007986 */ /* 0x0007e8000c10190e */
[----:B-----5:R3:W-:Y:S04]  /*1830*/  STG.E desc[UR14][R72.64+0xa000], R20 ;  /* 0x00a0001448007986 */ /* 0x0207e8000c10190e */
[----:B------:R3:W-:Y:S04]  /*1840*/  STG.E desc[UR14][R72.64+0xa800], R21 ;  /* 0x00a8001548007986 */ /* 0x0007e8000c10190e */
        /* <DEDUP_REMOVED lines=10> */
[----:B0-----:R3:W-:Y:S04]  /*18f0*/  STG.E desc[UR14][R72.64+0x80], R32 ;  /* 0x0000802048007986 */ /* 0x0017e8000c10190e */
[----:B------:R3:W-:Y:S04]  /*1900*/  STG.E desc[UR14][R72.64+0x880], R33 ;  /* 0x0008802148007986 */ /* 0x0007e8000c10190e */
[----:B------:R3:W-:Y:S04]  /*1910*/  STG.E desc[UR14][R72.64+0x1080], R34 ;  /* 0x0010802248007986 */ /* 0x0007e8000c10190e */
[----:B------:R3:W-:Y:S04]  /*1920*/  STG.E desc[UR14][R72.64+0x1880], R35 ;  /* 0x0018802348007986 */ /* 0x0007e8000c10190e */
[----:B-1----:R3:W-:Y:S04]  /*1930*/  STG.E desc[UR14][R72.64+0x2080], R36 ;  /* 0x0020802448007986 */ /* 0x0027e8000c10190e */
[----:B------:R3:W-:Y:S04]  /*1940*/  STG.E desc[UR14][R72.64+0x2880], R37 ;  /* 0x0028802548007986 */ /* 0x0007e8000c10190e */
[----:B------:R3:W-:Y:S04]  /*1950*/  STG.E desc[UR14][R72.64+0x3080], R38 ;  /* 0x0030802648007986 */ /* 0x0007e8000c10190e */
[----:B------:R3:W-:Y:S04]  /*1960*/  STG.E desc[UR14][R72.64+0x3880], R39 ;  /* 0x0038802748007986 */ /* 0x0007e8000c10190e */
[----:B--2---:R3:W-:Y:S04]  /*1970*/  STG.E desc[UR14][R72.64+0x4080], R40 ;  /* 0x0040802848007986 */ /* 0x0047e8000c10190e */
        /* <DEDUP_REMOVED lines=22> */
[----:B------:R3:W-:Y:S01]  /*1ae0*/  STG.E desc[UR14][R74.64+0xf880], R7 ;  /* 0x00f880074a007986 */ /* 0x0007e2000c10190e */
[----:B------:R-:W-:Y:S06]  /*1af0*/  BAR.SYNC.DEFER_BLOCKING 0x0 ;  /* 0x0000000000007b1d */ /* 0x000fec0000010000 */
[----:B------:R-:W-:Y:S05]  /*1b00*/  @P1 BRA `(.L_x_8) ;  /* 0x00000000009c1947 */ /* 0x000fea0003800000 */
[----:B------:R-:W-:Y:S01]  /*1b10*/  NOP ;  /* 0x0000000000007918 */ /* 0x000fe20000000000 */
[----:B------:R-:W-:Y:S01]  /*1b20*/  UMOV UR4, 0x50 ;  /* 0x0000005000047882 */ /* 0x000fe20000000000 */
[----:B------:R-:W-:Y:S01]  /*1b30*/  IMAD.U32 R0, RZ, RZ, UR13 ;  /* 0x0000000dff007e24 */ /* 0x000fe2000f8e00ff */
[----:B------:R-:W-:Y:S01]  /*1b40*/  ULEA UR11, UR11, UR4, 0x18 ;  /* 0x000000040b0b7291 */ /* 0x000fe2000f8ec0ff */
[----:B------:R-:W-:Y:S02]  /*1b50*/  IMAD.MOV.U32 R3, RZ, RZ, 0xf ;  /* 0x0000000fff037424 */ /* 0x000fe400078e00ff */
[----:B---3--:R-:W-:Y:S01]  /*1b60*/  IMAD.MOV.U32 R7, RZ, RZ, 0x1 ;  /* 0x00000001ff077424 */ /* 0x008fe200078e00ff */
[----:B------:R-:W-:-:S04]  /*1b70*/  LOP3.LUT R0, R0, 0xffff, RZ, 0xc0, !PT ;  /* 0x0000ffff00007812 */ /* 0x000fc800078ec0ff */
[----:B------:R-:W-:Y:S01]  /*1b80*/  SHF.R.U32.HI R0, RZ, 0x5, R0 ;  /* 0x00000005ff007819 */ /* 0x000fe20000011600 */
[----:B------:R-:W0:Y:S04]  /*1b90*/  LDS R5, [UR11] ;  /* 0x0000000bff057984 */ /* 0x000e280008000800 */
[----:B------:R-:W-:Y:S01]  /*1ba0*/  VIADD R2, R0, 0x10 ;  /* 0x0000001000027836 */ /* 0x000fe20000000000 */
[----:B------:R-:W-:-:S04]  /*1bb0*/  SHF.L.U32 R0, R3, R0, RZ ;  /* 0x0000000003007219 */ /* 0x000fc800000006ff */
[----:B------:R-:W-:-:S04]  /*1bc0*/  SHF.L.U32 R3, R7, R2, RZ ;  /* 0x0000000207037219 */ /* 0x000fc800000006ff */
[----:B------:R-:W-:-:S04]  /*1bd0*/  LOP3.LUT R0, R3, R0, RZ, 0xfc, !PT ;  /* 0x0000000003007212 */ /* 0x000fc800078efcff */
[C---:B------:R-:W-:Y:S02]  /*1be0*/  LOP3.LUT R2, R0.reuse, 0xffff, RZ, 0xc0, !PT ;  /* 0x0000ffff00027812 */ /* 0x040fe400078ec0ff */
[----:B0-----:R-:W-:-:S04]  /*1bf0*/  LOP3.LUT R3, R0, 0xffff, R5, 0x80, !PT ;  /* 0x0000ffff00037812 */ /* 0x001fc800078e8005 */
[----:B------:R-:W-:-:S13]  /*1c00*/  ISETP.NE.AND P0, PT, R3, R2, PT ;  /* 0x000000020300720c */ /* 0x000fda0003f05270 */
[----:B------:R-:W-:Y:S05]  /*1c10*/  @P0 BRA `(.L_x_9) ;  /* 0x0000000000500947 */ /* 0x000fea0003800000 */
[----:B------:R-:W-:Y:S02]  /*1c20*/  SHF.R.U32.HI R5, RZ, 0x10, R5 ;  /* 0x00000010ff057819 */ /* 0x000fe40000011605 */
[----:B------:R-:W-:-:S04]  /*1c30*/  SHF.R.U32.HI R2, RZ, 0x10, R0 ;  /* 0x00000010ff027819 */ /* 0x000fc80000011600 */
[----:B------:R-:W-:-:S04]  /*1c40*/  LOP3.LUT R5, R5, R2, RZ, 0xc0, !PT ;  /* 0x0000000205057212 */ /* 0x000fc800078ec0ff */
[----:B------:R-:W-:-:S13]  /*1c50*/  ISETP.NE.AND P0, PT, R5, R2, PT ;  /* 0x000000020500720c */ /* 0x000fda0003f05270 */
[----:B------:R-:W-:Y:S05]  /*1c60*/  @P0 BRA `(.L_x_10) ;  /* 0x0000000000300947 */ /* 0x000fea0003800000 */
[----:B------:R-:W-:Y:S01]  /*1c70*/  R2UR UR4, R0 ;  /* 0x00000000000472ca */ /* 0x000fe200000e0000 */
[----:B------:R-:W-:Y:S01]  /*1c80*/  VOTEU.ANY UR5, UPT, PT ;  /* 0x0000000000057886 */ /* 0x000fe200038e0100 */
[----:B------:R-:W0:Y:S01]  /*1c90*/  S2R R0, SR_LANEID ;  /* 0x0000000000007919 */ /* 0x000e220000000000 */
[----:B------:R-:W-:-:S10]  /*1ca0*/  UFLO.U32 UR5, UR5 ;  /* 0x00000005000572bd */ /* 0x000fd400080e0000 */
[----:B------:R-:W-:-:S06]  /*1cb0*/  ULOP3.LUT UR4, URZ, UR4, URZ, 0x33, !UPT ;  /* 0x00000004ff047292 */ /* 0x000fcc000f8e33ff */
[----:B------:R-:W-:-:S04]  /*1cc0*/  IMAD.U32 R2, RZ, RZ, UR4 ;  /* 0x00000004ff027e24 */ /* 0x000fc8000f8e00ff */
[----:B------:R-:W1:Y:S02]  /*1cd0*/  REDUX UR6, R2 ;  /* 0x00000000020673c4 */ /* 0x000e640000000000 */
[----:B------:R2:W-:Y:S01]  /*1ce0*/  UTCATOMSWS.AND URZ, UR4 ;  /* 0x0000000400ff79e3 */ /* 0x0005e20008000000 */
[----:B0-----:R-:W-:Y:S01]  /*1cf0*/  ISETP.EQ.U32.AND P0, PT, R0, UR5, PT ;  /* 0x0000000500007c0c */ /* 0x001fe2000bf02070 */
[----:B-1----:R-:W-:-:S12]  /*1d00*/  IMAD.U32 R0, RZ, RZ, UR6 ;  /* 0x00000006ff007e24 */ /* 0x002fd8000f8e00ff */
[----:B------:R2:W-:Y:S01]  /*1d10*/  @P0 ATOMS.AND RZ, [UR11], R0 ;  /* 0x00000000ffff098c */ /* 0x0005e2000a80000b */
[----:B------:R-:W-:Y:S05]  /*1d20*/  BRA `(.L_x_8) ;  /* 0x0000000000147947 */ /* 0x000fea0003800000 */
.L_x_10:
[----:B------:R-:W-:-:S07]  /*1d30*/  MOV R2, 0x1d50 ;  /* 0x00001d5000027802 */ /* 0x000fce0000000f00 */
[----:B------:R-:W-:Y:S05]  /*1d40*/  CALL.REL.NOINC `($__internal_0_$__cuda_sm10x_tcgen05_guardrail_trap_col_being_dealloced_not_returned_by_alloc) ;  /* 0x0000000000207944 */ /* 0x000fea0003c00000 */
[----:B------:R-:W-:Y:S05]  /*1d50*/  BRA `(.L_x_8) ;  /* 0x0000000000087947 */ /* 0x000fea0003800000 */
.L_x_9:
[----:B------:R-:W-:-:S07]  /*1d60*/  MOV R2, 0x1d80 ;  /* 0x00001d8000027802 */ /* 0x000fce0000000f00 */
[----:B------:R-:W-:Y:S05]  /*1d70*/  CALL.REL.NOINC `($__internal_2_$__cuda_sm10x_tcgen05_guardrail_trap_unallocated_columns_being_dealloced) ;  /* 0x00000000002c7944 */ /* 0x000fea0003c00000 */
.L_x_8:
[----:B------:R-:W-:Y:S01]  /*1d80*/  NOP ;  /* 0x0000000000007918 */ /* 0x000fe20000000000 */
[----:B--2---:R-:W-:Y:S05]  /*1d90*/  EXIT ;  /* 0x000000000000794d */ /* 0x004fea0003800000 */
.L_x_7:
[----:B------:R-:W0:Y:S02]  /*1da0*/  SYNCS.PHASECHK.TRANS64.TRYWAIT P0, [UR12+0x5000], RZ ;  /* 0x005000ffff0075a7 */ /* 0x000e24000800110c */
[----:B0-----:R-:W-:Y:S05]  /*1db0*/  @!P0 BRA `(.L_x_7) ;  /* 0xfffffffc00f88947 */ /* 0x001fea000383ffff */
[----:B------:R-:W-:Y:S05]  /*1dc0*/  BRA `(.L_x_11) ;  /* 0xfffffff4004c7947 */ /* 0x000fea000383ffff */
        .weak           $__internal_0_$__cuda_sm10x_tcgen05_guardrail_trap_col_being_dealloced_not_returned_by_alloc
        .type           $__internal_0_$__cuda_sm10x_tcgen05_guardrail_trap_col_being_dealloced_not_returned_by_alloc,@function
        .size           $__internal_0_$__cuda_sm10x_tcgen05_guardrail_trap_col_being_dealloced_not_returned_by_alloc,($__internal_1_$__cuda_sm10x_tcgen05_guardrail_trap_phase_invalid_during_alloc - $__internal_0_$__cuda_sm10x_tcgen05_guardrail_trap_col_being_dealloced_not_returned_by_alloc)
$__internal_0_$__cuda_sm10x_tcgen05_guardrail_trap_col_being_dealloced_not_returned_by_alloc:
[----:B------:R-:W-:Y:S05]  /*1dd0*/  BPT.TRAP 0x1 ;  /* 0x000000040000795c */ /* 0x000fea0000300000 */
[----:B------:R-:W-:-:S04]  /*1de0*/  IMAD.MOV.U32 R3, RZ, RZ, 0x0 ;  /* 0x00000000ff037424 */ /* 0x000fc800078e00ff */
[----:B------:R-:W-:Y:S05]  /*1df0*/  RET.REL.NODEC R2 `(gluon_mma) ;  /* 0xffffffe002807950 */ /* 0x000fea0003c3ffff */
        .weak           $__internal_1_$__cuda_sm10x_tcgen05_guardrail_trap_phase_invalid_during_alloc
        .type           $__internal_1_$__cuda_sm10x_tcgen05_guardrail_trap_phase_invalid_during_alloc,@function
        .size           $__internal_1_$__cuda_sm10x_tcgen05_guardrail_trap_phase_invalid_during_alloc,($__internal_2_$__cuda_sm10x_tcgen05_guardrail_trap_unallocated_columns_being_dealloced - $__internal_1_$__cuda_sm10x_tcgen05_guardrail_trap_phase_invalid_during_alloc)
$__internal_1_$__cuda_sm10x_tcgen05_guardrail_trap_phase_invalid_during_alloc:
[----:B------:R-:W-:Y:S05]  /*1e00*/  BPT.TRAP 0x1 ;  /* 0x000000040000795c */ /* 0x000fea0000300000 */
[----:B------:R-:W-:-:S04]  /*1e10*/  IMAD.MOV.U32 R5, RZ, RZ, 0x0 ;  /* 0x00000000ff057424 */ /* 0x000fc800078e00ff */
[----:B------:R-:W-:Y:S05]  /*1e20*/  RET.REL.NODEC R4 `(gluon_mma) ;  /* 0xffffffe004747950 */ /* 0x000fea0003c3ffff */
        .weak           $__internal_2_$__cuda_sm10x_tcgen05_guardrail_trap_unallocated_columns_being_dealloced
        .type           $__internal_2_$__cuda_sm10x_tcgen05_guardrail_trap_unallocated_columns_being_dealloced,@function
        .size           $__internal_2_$__cuda_sm10x_tcgen05_guardrail_trap_unallocated_columns_being_dealloced,(.L_x_15 - $__internal_2_$__cuda_sm10x_tcgen05_guardrail_trap_unallocated_columns_being_dealloced)
$__internal_2_$__cuda_sm10x_tcgen05_guardrail_trap_unallocated_columns_being_dealloced:
[----:B------:R-:W-:Y:S05]  /*1e30*/  BPT.TRAP 0x1 ;  /* 0x000000040000795c */ /* 0x000fea0000300000 */
[----:B------:R-:W-:-:S04]  /*1e40*/  IMAD.MOV.U32 R3, RZ, RZ, 0x0 ;  /* 0x00000000ff037424 */ /* 0x000fc800078e00ff */
[----:B------:R-:W-:Y:S05]  /*1e50*/  RET.REL.NODEC R2 `(gluon_mma) ;  /* 0xffffffe002687950 */ /* 0x000fea0003c3ffff */
.L_x_12:
[----:B------:R-:W-:-:S00]  /*1e60*/  BRA `(.L_x_12) ;  /* 0xfffffffc00fc7947 */ /* 0x000fc0000383ffff */
[----:B------:R-:W-:-:S00]  /*1e70*/  NOP ;  /* 0x0000000000007918 */ /* 0x000fc00000000000 */
        /* <DEDUP_REMOVED lines=8> */
.L_x_15:


//--------------------- .nv.shared.gluon_mma      --------------------------
	.section	.nv.shared.gluon_mma,"aw",@nobits
	.sectionflags	@""
	.align	16
	.zero		1024


//--------------------- .nv.shared.reserved.0     --------------------------
	.section	.nv.shared.reserved.0,"aw",@nobits
	.align	8
	.weak		__nv_reservedSMEM_offset_0_alias
	.size		__nv_reservedSMEM_offset_0_alias, 0, 64
	.other		__nv_reservedSMEM_offset_0_alias,@"STO_CUDA_RESERVED_SHARED STV_DEFAULT"
__nv_reservedSMEM_offset_0_alias:
	.zero		0
.nv.shared.reserved.0:
	.zero		64
	.weak		__nv_reservedSMEM_allocation_phase
	.type		__nv_reservedSMEM_allocation_phase,@object
	.size		__nv_reservedSMEM_allocation_phase,(.L_0 - __nv_reservedSMEM_allocation_phase)
__nv_reservedSMEM_allocation_phase:
	.zero		1
.L_0:
	.zero		7
	.weak		__nv_reservedSMEM_devtool_atexit_pc
	.type		__nv_reservedSMEM_devtool_atexit_pc,@object
	.size		__nv_reservedSMEM_devtool_atexit_pc,(__nv_reservedSMEM_allocation_mask - __nv_reservedSMEM_devtool_atexit_pc)
__nv_reservedSMEM_devtool_atexit_pc:
	.zero		8
	.weak		__nv_reservedSMEM_allocation_mask
	.type		__nv_reservedSMEM_allocation_mask,@object
	.size		__nv_reservedSMEM_allocation_mask,(.L_2 - __nv_reservedSMEM_allocation_mask)
__nv_reservedSMEM_allocation_mask:
	.zero		4
.L_2:


//--------------------- .nv.constant0.gluon_mma   --------------------------
	.section	.nv.constant0.gluon_mma,"a",@progbits
	.sectionflags	@""
	.align	4
.nv.constant0.gluon_mma:
	.zero		936


//--------------------- SYMBOLS --------------------------

	.type		.nv.reservedSmem.offset0,@object
	.size		.nv.reservedSmem.offset0,0x4
	.type		.nv.reservedSmem.cap,@object
	.size		.nv.reservedSmem.cap,0x4
